//
// Generated by NVIDIA NVVM Compiler
//
// Compiler Build ID: CL-36424714
// Cuda compilation tools, release 13.0, V13.0.88
// Based on NVVM 20.0.0
//

.version 9.0
.target sm_100
.address_size 64

	// .globl	kernel
// _ZZ6kernelE5psums has been demoted

.visible .entry kernel(
	.param .u64 .ptr .align 1 kernel_param_0,
	.param .u64 .ptr .align 1 kernel_param_1,
	.param .u32 kernel_param_2,
	.param .u32 kernel_param_3
)
{
	.reg .pred 	%p<7>;
	.reg .b32 	%r<19>;
	.reg .b32 	%f<14>;
	.reg .b64 	%rd<7>;
	// demoted variable
	.shared .align 4 .b8 _ZZ6kernelE5psums[512];
	ld.param.u64 	%rd2, [kernel_param_0];
	ld.param.u64 	%rd3, [kernel_param_1];
	ld.param.u32 	%r10, [kernel_param_3];
	mov.u32 	%r1, %tid.x;
	setp.ge.s32 	%p1, %r1, %r10;
	mov.f32 	%f13, 0f00000000;
	@%p1 bra 	$L__BB0_3;
	mov.u32 	%r11, %ctaid.x;
	mul.lo.s32 	%r2, %r10, %r11;
	mov.u32 	%r3, %ntid.x;
	cvta.to.global.u64 	%rd1, %rd2;
	mov.f32 	%f13, 0f00000000;
	mov.u32 	%r17, %r1;
$L__BB0_2:
	add.s32 	%r12, %r17, %r2;
	mul.wide.s32 	%rd4, %r12, 4;
	add.s64 	%rd5, %rd1, %rd4;
	ld.global.f32 	%f6, [%rd5];
	add.f32 	%f13, %f13, %f6;
	add.s32 	%r17, %r17, %r3;
	setp.lt.s32 	%p2, %r17, %r10;
	@%p2 bra 	$L__BB0_2;
$L__BB0_3:
	shl.b32 	%r13, %r1, 2;
	mov.u32 	%r14, _ZZ6kernelE5psums;
	add.s32 	%r6, %r14, %r13;
	st.shared.f32 	[%r6], %f13;
	bar.sync 	0;
	mov.u32 	%r18, %ntid.x;
	setp.lt.u32 	%p3, %r18, 2;
	@%p3 bra 	$L__BB0_7;
$L__BB0_4:
	shr.u32 	%r9, %r18, 1;
	setp.ge.u32 	%p4, %r1, %r9;
	@%p4 bra 	$L__BB0_6;
	shl.b32 	%r15, %r9, 2;
	add.s32 	%r16, %r6, %r15;
	ld.shared.f32 	%f7, [%r16];
	ld.shared.f32 	%f8, [%r6];
	add.f32 	%f9, %f7, %f8;
	st.shared.f32 	[%r6], %f9;
$L__BB0_6:
	bar.sync 	0;
	setp.gt.u32 	%p5, %r18, 3;
	mov.u32 	%r18, %r9;
	@%p5 bra 	$L__BB0_4;
$L__BB0_7:
	setp.ne.s32 	%p6, %r1, 0;
	@%p6 bra 	$L__BB0_9;
	ld.shared.f32 	%f10, [_ZZ6kernelE5psums];
	cvta.to.global.u64 	%rd6, %rd3;
	atom.global.add.f32 	%f11, [%rd6], %f10;
$L__BB0_9:
	ret;

}


// ===== COMPILED SASS (sm_100) =====

	.target	sm_100

	.elftype	@"ET_EXEC"


//--------------------- .note.nv.tkinfo           --------------------------
	.section	.note.nv.tkinfo,"",@"SHT_NOTE"
	.sectionflags	@"SHF_NOTE_NV_TKINFO"
	.tkinfo
        /*0018*/ 	.word	0x00000002
        /*0030*/ 	.string	""
        /*0030*/ 	.string	"ptxas"
        /*0030*/ 	.string	"Cuda compilation tools, release 13.0, V13.0.88"
        /*0030*/ 	.string	"Build cuda_13.0.r13.0/compiler.36424714_0"
        /*0030*/ 	.string	"-arch sm_100 -m 64 "



//--------------------- .note.nv.cuinfo           --------------------------
	.section	.note.nv.cuinfo,"",@"SHT_NOTE"
	.sectionflags	@"SHF_NOTE_NV_CUINFO"
        /*0018*/ 	.short	0x0002
        /*001a*/ 	.short	0x0064
        /*001c*/ 	.short	0x0082
	.zero		2


//--------------------- .nv.info                  --------------------------
	.section	.nv.info,"",@"SHT_CUDA_INFO"
	.align	4


	//----- nvinfo : EIATTR_REGCOUNT
	.align		4
        /*0000*/ 	.byte	0x04, 0x2f
        /*0002*/ 	.short	(.L_1 - .L_0)
	.align		4
.L_0:
        /*0004*/ 	.word	index@(kernel)
        /*0008*/ 	.word	0x0000000e


	//----- nvinfo : EIATTR_FRAME_SIZE
	.align		4
.L_1:
        /*000c*/ 	.byte	0x04, 0x11
        /*000e*/ 	.short	(.L_3 - .L_2)
	.align		4
.L_2:
        /*0010*/ 	.word	index@(kernel)
        /*0014*/ 	.word	0x00000000


	//----- nvinfo : EIATTR_MIN_STACK_SIZE
	.align		4
.L_3:
        /*0018*/ 	.byte	0x04, 0x12
        /*001a*/ 	.short	(.L_5 - .L_4)
	.align		4
.L_4:
        /*001c*/ 	.word	index@(kernel)
        /*0020*/ 	.word	0x00000000
.L_5:


//--------------------- .nv.compat                --------------------------
	.section	.nv.compat,"",@"SHT_CUDA_COMPAT_INFO"
	.align	4
        /*0000*/ 	.byte	0x02, 0x09, 0x00, 0x00, 0x02, 0x02, 0x01, 0x00, 0x02, 0x05, 0x05, 0x00, 0x03, 0x07, 0x01, 0x01
        /*0010*/ 	.byte	0x02, 0x03, 0x00, 0x00, 0x02, 0x06, 0x01, 0x00, 0x04, 0x0b, 0x08, 0x00, 0x09, 0x00, 0x00, 0x00
        /*0020*/ 	.byte	0x00, 0x00, 0x00, 0x00


//--------------------- .nv.info.kernel           --------------------------
	.section	.nv.info.kernel,"",@"SHT_CUDA_INFO"
	.sectionflags	@""
	.align	4


	//----- nvinfo : EIATTR_CUDA_API_VERSION
	.align		4
        /*0000*/ 	.byte	0x04, 0x37
        /*0002*/ 	.short	(.L_7 - .L_6)
.L_6:
        /*0004*/ 	.word	0x00000082


	//----- nvinfo : EIATTR_KPARAM_INFO
	.align		4
.L_7:
        /*0008*/ 	.byte	0x04, 0x17
        /*000a*/ 	.short	(.L_9 - .L_8)
.L_8:
        /*000c*/ 	.word	0x00000000
        /*0010*/ 	.short	0x0003
        /*0012*/ 	.short	0x0014
        /*0014*/ 	.byte	0x00, 0xf0, 0x11, 0x00


	//----- nvinfo : EIATTR_KPARAM_INFO
	.align		4
.L_9:
        /*0018*/ 	.byte	0x04, 0x17
        /*001a*/ 	.short	(.L_11 - .L_10)
.L_10:
        /*001c*/ 	.word	0x00000000
        /*0020*/ 	.short	0x0002
        /*0022*/ 	.short	0x0010
        /*0024*/ 	.byte	0x00, 0xf0, 0x11, 0x00


	//----- nvinfo : EIATTR_KPARAM_INFO
	.align		4
.L_11:
        /*0028*/ 	.byte	0x04, 0x17
        /*002a*/ 	.short	(.L_13 - .L_12)
.L_12:
        /*002c*/ 	.word	0x00000000
        /*0030*/ 	.short	0x0001
        /*0032*/ 	.short	0x0008
        /*0034*/ 	.byte	0x00, 0xf5, 0x21, 0x00


	//----- nvinfo : EIATTR_KPARAM_INFO
	.align		4
.L_13:
        /*0038*/ 	.byte	0x04, 0x17
        /*003a*/ 	.short	(.L_15 - .L_14)
.L_14:
        /*003c*/ 	.word	0x00000000
        /*0040*/ 	.short	0x0000
        /*0042*/ 	.short	0x0000
        /*0044*/ 	.byte	0x00, 0xf5, 0x21, 0x00


	//----- nvinfo : EIATTR_SPARSE_MMA_MASK
	.align		4
.L_15:
        /*0048*/ 	.byte	0x03, 0x50
        /*004a*/ 	.short	0x0000


	//----- nvinfo : EIATTR_MAXREG_COUNT
	.align		4
        /*004c*/ 	.byte	0x03, 0x1b
        /*004e*/ 	.short	0x00ff


	//----- nvinfo : EIATTR_NUM_BARRIERS
	.align		4
        /*0050*/ 	.byte	0x02, 0x4c
        /*0052*/ 	.byte	0x01
	.zero		1


	//----- nvinfo : EIATTR_MERCURY_ISA_VERSION
	.align		4
        /*0054*/ 	.byte	0x03, 0x5f
        /*0056*/ 	.short	0x0101


	//----- nvinfo : EIATTR_VRC_CTA_INIT_COUNT
	.align		4
        /*0058*/ 	.byte	0x02, 0x4a
	.zero		1
	.zero		1


	//----- nvinfo : EIATTR_EXIT_INSTR_OFFSETS
	.align		4
        /*005c*/ 	.byte	0x04, 0x1c
        /*005e*/ 	.short	(.L_17 - .L_16)


	//   ....[0]....
.L_16:
        /*0060*/ 	.word	0x000002b0


	//   ....[1]....
        /*0064*/ 	.word	0x00000320


	//----- nvinfo : EIATTR_CRS_STACK_SIZE
	.align		4
.L_17:
        /*0068*/ 	.byte	0x04, 0x1e
        /*006a*/ 	.short	(.L_19 - .L_18)
.L_18:
        /*006c*/ 	.word	0x00000000


	//----- nvinfo : EIATTR_CBANK_PARAM_SIZE
	.align		4
.L_19:
        /*0070*/ 	.byte	0x03, 0x19
        /*0072*/ 	.short	0x0018


	//----- nvinfo : EIATTR_PARAM_CBANK
	.align		4
        /*0074*/ 	.byte	0x04, 0x0a
        /*0076*/ 	.short	(.L_21 - .L_20)
	.align		4
.L_20:
        /*0078*/ 	.word	index@(.nv.constant0.kernel)
        /*007c*/ 	.short	0x0380
        /*007e*/ 	.short	0x0018


	//----- nvinfo : EIATTR_SW_WAR
	.align		4
.L_21:
        /*0080*/ 	.byte	0x04, 0x36
        /*0082*/ 	.short	(.L_23 - .L_22)
.L_22:
        /*0084*/ 	.word	0x00000008
.L_23:


//--------------------- .nv.callgraph             --------------------------
	.section	.nv.callgraph,"",@"SHT_CUDA_CALLGRAPH"
	.align	4
	.sectionentsize	8
	.align		4
        /*0000*/ 	.word	0x00000000
	.align		4
        /*0004*/ 	.word	0xffffffff
	.align		4
        /*0008*/ 	.word	0x00000000
	.align		4
        /*000c*/ 	.word	0xfffffffe
	.align		4
        /*0010*/ 	.word	0x00000000
	.align		4
        /*0014*/ 	.word	0xfffffffd
	.align		4
        /*0018*/ 	.word	0x00000000
	.align		4
        /*001c*/ 	.word	0xfffffffc


//--------------------- .text.kernel              --------------------------
	.section	.text.kernel,"ax",@progbits
	.align	128
        .global         kernel
        .type           kernel,@function
        .size           kernel,(.L_x_6 - kernel)
        .other          kernel,@"STO_CUDA_ENTRY STV_DEFAULT"
kernel:
.text.kernel:
[----:B------:R-:W-:Y:S01]  /*0000*/  LDC R1, c[0x0][0x37c] ;  /* 0x0000df00ff017b82 */ /* 0x000fe20000000800 */
[----:B------:R-:W0:Y:S01]  /*0010*/  S2R R7, SR_TID.X ;  /* 0x0000000000077919 */ /* 0x000e220000002100 */
[----:B------:R-:W0:Y:S01]  /*0020*/  LDCU UR4, c[0x0][0x394] ;  /* 0x00007280ff0477ac */ /* 0x000e220008000800 */
[----:B------:R-:W-:Y:S01]  /*0030*/  BSSY.RECONVERGENT B0, `(.L_x_0) ;  /* 0x0000011000007945 */ /* 0x000fe20003800200 */
[----:B------:R-:W-:Y:S01]  /*0040*/  IMAD.MOV.U32 R0, RZ, RZ, RZ ;  /* 0x000000ffff007224 */ /* 0x000fe200078e00ff */
[----:B------:R-:W1:Y:S01]  /*0050*/  LDCU.64 UR6, c[0x0][0x358] ;  /* 0x00006b00ff0677ac */ /* 0x000e620008000a00 */
[----:B0-----:R-:W-:-:S13]  /*0060*/  ISETP.GE.AND P0, PT, R7, UR4, PT ;  /* 0x0000000407007c0c */ /* 0x001fda000bf06270 */
[----:B-1----:R-:W-:Y:S05]  /*0070*/  @P0 BRA `(.L_x_1) ;  /* 0x0000000000300947 */ /* 0x002fea0003800000 */
[----:B------:R-:W0:Y:S01]  /*0080*/  S2R R9, SR_CTAID.X ;  /* 0x0000000000097919 */ /* 0x000e220000002500 */
[----:B------:R-:W1:Y:S01]  /*0090*/  LDC R11, c[0x0][0x360] ;  /* 0x0000d800ff0b7b82 */ /* 0x000e620000000800 */
[----:B------:R-:W-:Y:S01]  /*00a0*/  IMAD.MOV.U32 R0, RZ, RZ, RZ ;  /* 0x000000ffff007224 */ /* 0x000fe200078e00ff */
[----:B------:R-:W-:-:S06]  /*00b0*/  MOV R6, R7 ;  /* 0x0000000700067202 */ /* 0x000fcc0000000f00 */
[----:B------:R-:W2:Y:S02]  /*00c0*/  LDC.64 R4, c[0x0][0x380] ;  /* 0x0000e000ff047b82 */ /* 0x000ea40000000a00 */
.L_x_2:
[----:B0-----:R-:W-:-:S04]  /*00d0*/  IMAD R3, R9, UR4, R6 ;  /* 0x0000000409037c24 */ /* 0x001fc8000f8e0206 */
[----:B--2---:R-:W-:-:S06]  /*00e0*/  IMAD.WIDE R2, R3, 0x4, R4 ;  /* 0x0000000403027825 */ /* 0x004fcc00078e0204 */
[----:B------:R-:W2:Y:S01]  /*00f0*/  LDG.E R3, desc[UR6][R2.64] ;  /* 0x0000000602037981 */ /* 0x000ea2000c1e1900 */
[----:B-1----:R-:W-:-:S05]  /*0100*/  IMAD.IADD R6, R11, 0x1, R6 ;  /* 0x000000010b067824 */ /* 0x002fca00078e0206 */
[----:B------:R-:W-:Y:S01]  /*0110*/  ISETP.GE.AND P0, PT, R6, UR4, PT ;  /* 0x0000000406007c0c */ /* 0x000fe2000bf06270 */
[----:B--2---:R-:W-:-:S12]  /*0120*/  FADD R0, R3, R0 ;  /* 0x0000000003007221 */ /* 0x004fd80000000000 */
[----:B------:R-:W-:Y:S05]  /*0130*/  @!P0 BRA `(.L_x_2) ;  /* 0xfffffffc00e48947 */ /* 0x000fea000383ffff */
.L_x_1:
[----:B------:R-:W-:Y:S05]  /*0140*/  BSYNC.RECONVERGENT B0 ;  /* 0x0000000000007941 */ /* 0x000fea0003800200 */
.L_x_0:
[----:B------:R-:W0:Y:S01]  /*0150*/  S2UR UR5, SR_CgaCtaId ;  /* 0x00000000000579c3 */ /* 0x000e220000008800 */
[----:B------:R-:W-:Y:S01]  /*0160*/  UMOV UR4, 0x400 ;  /* 0x0000040000047882 */ /* 0x000fe20000000000 */
[----:B------:R-:W1:Y:S01]  /*0170*/  LDCU UR8, c[0x0][0x360] ;  /* 0x00006c00ff0877ac */ /* 0x000e620008000800 */
[----:B------:R-:W-:Y:S01]  /*0180*/  ISETP.NE.AND P0, PT, R7, RZ, PT ;  /* 0x000000ff0700720c */ /* 0x000fe20003f05270 */
[----:B-1----:R-:W-:Y:S02]  /*0190*/  UISETP.GE.U32.AND UP0, UPT, UR8, 0x2, UPT ;  /* 0x000000020800788c */ /* 0x002fe4000bf06070 */
[----:B0-----:R-:W-:-:S06]  /*01a0*/  ULEA UR4, UR5, UR4, 0x18 ;  /* 0x0000000405047291 */ /* 0x001fcc000f8ec0ff */
[----:B------:R-:W-:-:S05]  /*01b0*/  LEA R3, R7, UR4, 0x2 ;  /* 0x0000000407037c11 */ /* 0x000fca000f8e10ff */
[----:B------:R0:W-:Y:S01]  /*01c0*/  STS [R3], R0 ;  /* 0x0000000003007388 */ /* 0x0001e20000000800 */
[----:B------:R-:W-:Y:S06]  /*01d0*/  BAR.SYNC.DEFER_BLOCKING 0x0 ;  /* 0x0000000000007b1d */ /* 0x000fec0000010000 */
[----:B------:R-:W-:Y:S05]  /*01e0*/  BRA.U !UP0, `(.L_x_3) ;  /* 0x0000000108307547 */ /* 0x000fea000b800000 */
[----:B0-----:R-:W-:-:S07]  /*01f0*/  MOV R0, UR8 ;  /* 0x0000000800007c02 */ /* 0x001fce0008000f00 */
.L_x_4:
[----:B------:R-:W-:-:S04]  /*0200*/  SHF.R.U32.HI R6, RZ, 0x1, R0 ;  /* 0x00000001ff067819 */ /* 0x000fc80000011600 */
[----:B------:R-:W-:-:S13]  /*0210*/  ISETP.GE.U32.AND P1, PT, R7, R6, PT ;  /* 0x000000060700720c */ /* 0x000fda0003f26070 */
[----:B------:R-:W-:Y:S01]  /*0220*/  @!P1 IMAD R2, R6, 0x4, R3 ;  /* 0x0000000406029824 */ /* 0x000fe200078e0203 */
[----:B------:R-:W-:Y:S05]  /*0230*/  @!P1 LDS R5, [R3] ;  /* 0x0000000003059984 */ /* 0x000fea0000000800 */
[----:B------:R-:W0:Y:S02]  /*0240*/  @!P1 LDS R2, [R2] ;  /* 0x0000000002029984 */ /* 0x000e240000000800 */
[----:B0-----:R-:W-:-:S05]  /*0250*/  @!P1 FADD R4, R2, R5 ;  /* 0x0000000502049221 */ /* 0x001fca0000000000 */
[----:B------:R1:W-:Y:S01]  /*0260*/  @!P1 STS [R3], R4 ;  /* 0x0000000403009388 */ /* 0x0003e20000000800 */
[----:B------:R-:W-:Y:S01]  /*0270*/  BAR.SYNC.DEFER_BLOCKING 0x0 ;  /* 0x0000000000007b1d */ /* 0x000fe20000010000 */
[----:B------:R-:W-:Y:S02]  /*0280*/  ISETP.GT.U32.AND P1, PT, R0, 0x3, PT ;  /* 0x000000030000780c */ /* 0x000fe40003f24070 */
[----:B------:R-:W-:-:S11]  /*0290*/  MOV R0, R6 ;  /* 0x0000000600007202 */ /* 0x000fd60000000f00 */
[----:B-1----:R-:W-:Y:S05]  /*02a0*/  @P1 BRA `(.L_x_4) ;  /* 0xfffffffc00d41947 */ /* 0x002fea000383ffff */
.L_x_3:
[----:B------:R-:W-:Y:S05]  /*02b0*/  @P0 EXIT ;  /* 0x000000000000094d */ /* 0x000fea0003800000 */
[----:B------:R-:W1:Y:S01]  /*02c0*/  S2UR UR5, SR_CgaCtaId ;  /* 0x00000000000579c3 */ /* 0x000e620000008800 */
[----:B------:R-:W-:-:S07]  /*02d0*/  UMOV UR4, 0x400 ;  /* 0x0000040000047882 */ /* 0x000fce0000000000 */
[----:B0-----:R-:W0:Y:S01]  /*02e0*/  LDC.64 R2, c[0x0][0x388] ;  /* 0x0000e200ff027b82 */ /* 0x001e220000000a00 */
[----:B-1----:R-:W-:-:S09]  /*02f0*/  ULEA UR4, UR5, UR4, 0x18 ;  /* 0x0000000405047291 */ /* 0x002fd2000f8ec0ff */
[----:B------:R-:W0:Y:S04]  /*0300*/  LDS R5, [UR4] ;  /* 0x00000004ff057984 */ /* 0x000e280008000800 */
[----:B0-----:R-:W-:Y:S01]  /*0310*/  REDG.E.ADD.F32.FTZ.RN.STRONG.GPU desc[UR6][R2.64], R5 ;  /* 0x00000005020079a6 */ /* 0x001fe2000c12f306 */
[----:B------:R-:W-:Y:S05]  /*0320*/  EXIT ;  /* 0x000000000000794d */ /* 0x000fea0003800000 */
.L_x_5:
[----:B------:R-:W-:-:S00]  /*0330*/  BRA `(.L_x_5) ;  /* 0xfffffffc00fc7947 */ /* 0x000fc0000383ffff */
[----:B------:R-:W-:-:S00]  /*0340*/  NOP ;  /* 0x0000000000007918 */ /* 0x000fc00000000000 */
        /* <DEDUP_REMOVED lines=11> */
.L_x_6:


//--------------------- .nv.shared.kernel         --------------------------
	.section	.nv.shared.kernel,"aw",@nobits
	.sectionflags	@""
	.align	4
.nv.shared.kernel:
	.zero		1536


//--------------------- .nv.shared.reserved.0     --------------------------
	.section	.nv.shared.reserved.0,"aw",@nobits
	.weak		__nv_reservedSMEM_offset_0_alias
	.size		__nv_reservedSMEM_offset_0_alias, 0, 64
	.other		__nv_reservedSMEM_offset_0_alias,@"STO_CUDA_RESERVED_SHARED STV_DEFAULT"
__nv_reservedSMEM_offset_0_alias:
	.zero		0
	.zero		64


//--------------------- .nv.constant0.kernel      --------------------------
	.section	.nv.constant0.kernel,"a",@progbits
	.sectionflags	@""
	.align	4
.nv.constant0.kernel:
	.zero		920


//--------------------- SYMBOLS --------------------------

	.type		.nv.reservedSmem.offset0,@object
	.size		.nv.reservedSmem.offset0,0x4
	.type		.nv.reservedSmem.cap,@object
	.size		.nv.reservedSmem.cap,0x4
